	.headerflags	@"EF_CUDA_TEXMODE_UNIFIED EF_CUDA_64BIT_ADDRESS EF_CUDA_ACCELERATORS EF_CUDA_SM90 EF_CUDA_VIRTUAL_SM(EF_CUDA_SM90)"
	.elftype	@"ET_EXEC"


//--------------------- .nv.info                  --------------------------
	.section	.nv.info,"",@"SHT_CUDA_INFO"
	.align	4


	//----- nvinfo : EIATTR_REGCOUNT
	.align		4
        /*0000*/ 	.byte	0x04, 0x2f
        /*0002*/ 	.short	(.L_1 - .L_0)
	.align		4
.L_0:
        /*0004*/ 	.word	index@(triton_poi_fused__to_copy_add_arange_clamp_mul_sub_12)
        /*0008*/ 	.word	0x0000000a


	//----- nvinfo : EIATTR_MIN_STACK_SIZE
	.align		4
.L_1:
        /*000c*/ 	.byte	0x04, 0x12
        /*000e*/ 	.short	(.L_3 - .L_2)
	.align		4
.L_2:
        /*0010*/ 	.word	index@(triton_poi_fused__to_copy_add_arange_clamp_mul_sub_12)
        /*0014*/ 	.word	0x00000000


	//----- nvinfo : EIATTR_FRAME_SIZE
	.align		4
.L_3:
        /*0018*/ 	.byte	0x04, 0x11
        /*001a*/ 	.short	(.L_5 - .L_4)
	.align		4
.L_4:
        /*001c*/ 	.word	index@(triton_poi_fused__to_copy_add_arange_clamp_mul_sub_12)
        /*0020*/ 	.word	0x00000000


	//----- nvinfo : EIATTR_MIN_STACK_SIZE
	.align		4
.L_5:
        /*0024*/ 	.byte	0x04, 0x12
        /*0026*/ 	.short	(.L_7 - .L_6)
	.align		4
.L_6:
        /*0028*/ 	.word	index@(triton_poi_fused__to_copy_add_arange_clamp_mul_sub_12)
        /*002c*/ 	.word	0x00000000
.L_7:


//--------------------- .nv.info.triton_poi_fused__to_copy_add_arange_clamp_mul_sub_12 --------------------------
	.section	.nv.info.triton_poi_fused__to_copy_add_arange_clamp_mul_sub_12,"",@"SHT_CUDA_INFO"
	.sectionflags	@""
	.align	4


	//----- nvinfo : EIATTR_CUDA_API_VERSION
	.align		4
        /*0000*/ 	.byte	0x04, 0x37
        /*0002*/ 	.short	(.L_9 - .L_8)
.L_8:
        /*0004*/ 	.word	0x0000007c


	//----- nvinfo : EIATTR_KPARAM_INFO
	.align		4
.L_9:
        /*0008*/ 	.byte	0x04, 0x17
        /*000a*/ 	.short	(.L_11 - .L_10)
.L_10:
        /*000c*/ 	.word	0x00000000
        /*0010*/ 	.short	0x0001
        /*0012*/ 	.short	0x0008
        /*0014*/ 	.byte	0x00, 0xf0, 0x11, 0x00


	//----- nvinfo : EIATTR_KPARAM_INFO
	.align		4
.L_11:
        /*0018*/ 	.byte	0x04, 0x17
        /*001a*/ 	.short	(.L_13 - .L_12)
.L_12:
        /*001c*/ 	.word	0x00000000
        /*0020*/ 	.short	0x0000
        /*0022*/ 	.short	0x0000
        /*0024*/ 	.byte	0x00, 0xf4, 0x21, 0x00


	//----- nvinfo : EIATTR_SPARSE_MMA_MASK
	.align		4
.L_13:
        /*0028*/ 	.byte	0x03, 0x50
        /*002a*/ 	.short	0x0000


	//----- nvinfo : EIATTR_MAXREG_COUNT
	.align		4
        /*002c*/ 	.byte	0x03, 0x1b
        /*002e*/ 	.short	0x00ff


	//----- nvinfo : EIATTR_EXIT_INSTR_OFFSETS
	.align		4
        /*0030*/ 	.byte	0x04, 0x1c
        /*0032*/ 	.short	(.L_15 - .L_14)


	//   ....[0]....
.L_14:
        /*0034*/ 	.word	0x00000100


	//   ....[1]....
        /*0038*/ 	.word	0x00000130


	//----- nvinfo : EIATTR_REQNTID
	.align		4
.L_15:
        /*003c*/ 	.byte	0x04, 0x10
        /*003e*/ 	.short	(.L_17 - .L_16)
.L_16:
        /*0040*/ 	.word	0x00000020
        /*0044*/ 	.word	0x00000001
        /*0048*/ 	.word	0x00000001


	//----- nvinfo : EIATTR_CBANK_PARAM_SIZE
	.align		4
.L_17:
        /*004c*/ 	.byte	0x03, 0x19
        /*004e*/ 	.short	0x000c


	//----- nvinfo : EIATTR_PARAM_CBANK
	.align		4
        /*0050*/ 	.byte	0x04, 0x0a
        /*0052*/ 	.short	(.L_19 - .L_18)
	.align		4
.L_18:
        /*0054*/ 	.word	index@(.nv.constant0.triton_poi_fused__to_copy_add_arange_clamp_mul_sub_12)
        /*0058*/ 	.short	0x0210
        /*005a*/ 	.short	0x000c


	//----- nvinfo : EIATTR_SW_WAR
	.align		4
.L_19:
        /*005c*/ 	.byte	0x04, 0x36
        /*005e*/ 	.short	(.L_21 - .L_20)
.L_20:
        /*0060*/ 	.word	0x00000008
.L_21:


//--------------------- .nv.callgraph             --------------------------
	.section	.nv.callgraph,"",@"SHT_CUDA_CALLGRAPH"
	.align	4
	.sectionentsize	8
	.align		4
        /*0000*/ 	.word	0x00000000
	.align		4
        /*0004*/ 	.word	0xffffffff
	.align		4
        /*0008*/ 	.word	0x00000000
	.align		4
        /*000c*/ 	.word	0xfffffffe
	.align		4
        /*0010*/ 	.word	0x00000000
	.align		4
        /*0014*/ 	.word	0xfffffffd
	.align		4
        /*0018*/ 	.word	0x00000000
	.align		4
        /*001c*/ 	.word	0xfffffffc


//--------------------- .text.triton_poi_fused__to_copy_add_arange_clamp_mul_sub_12 --------------------------
	.section	.text.triton_poi_fused__to_copy_add_arange_clamp_mul_sub_12,"ax",@progbits
	.align	128
        .global         triton_poi_fused__to_copy_add_arange_clamp_mul_sub_12
        .type           triton_poi_fused__to_copy_add_arange_clamp_mul_sub_12,@function
        .size           triton_poi_fused__to_copy_add_arange_clamp_mul_sub_12,(.L_x_1 - triton_poi_fused__to_copy_add_arange_clamp_mul_sub_12)
        .other          triton_poi_fused__to_copy_add_arange_clamp_mul_sub_12,@"STO_CUDA_ENTRY STV_DEFAULT"
triton_poi_fused__to_copy_add_arange_clamp_mul_sub_12:
.text.triton_poi_fused__to_copy_add_arange_clamp_mul_sub_12:
[----:B------:R-:W0:Y:S02]  /*0000*/  LDC R1, c[0x0][0x28] ;  /* 0x00000a00ff017b82 */ /* 0x000e240000000800 */
[----:B------:R-:W1:Y:S01]  /*0010*/  S2R R0, SR_TID.X ;  /* 0x0000000000007919 */ /* 0x000e620000002100 */
[----:B------:R-:W-:Y:S01]  /*0020*/  HFMA2.MMA R3, -RZ, RZ, 1.2578125, -0.00013840198516845703125 ;  /* 0x3d088889ff037435 */ /* 0x000fe200000001ff */
[----:B------:R-:W2:Y:S01]  /*0030*/  S2R R5, SR_CTAID.X ;  /* 0x0000000000057919 */ /* 0x000ea20000002500 */
[----:B-1----:R-:W-:-:S05]  /*0040*/  LOP3.LUT R0, R0, 0x1f, RZ, 0xc0, !PT ;  /* 0x0000001f00007812 */ /* 0x002fca00078ec0ff */
[----:B--2---:R-:W-:-:S05]  /*0050*/  IMAD R5, R5, 0x20, R0 ;  /* 0x0000002005057824 */ /* 0x004fca00078e0200 */
[----:B------:R-:W-:Y:S02]  /*0060*/  I2FP.F32.S32 R0, R5 ;  /* 0x0000000500007245 */ /* 0x000fe40000201400 */
[----:B------:R-:W-:-:S03]  /*0070*/  ISETP.GE.AND P0, PT, R5, 0x1e, PT ;  /* 0x0000001e0500780c */ /* 0x000fc60003f06270 */
[----:B------:R-:W-:-:S04]  /*0080*/  FADD R0, R0, 0.5 ;  /* 0x3f00000000007421 */ /* 0x000fc80000000000 */
[----:B------:R-:W-:Y:S02]  /*0090*/  FFMA R0, R0, R3, -0.5 ;  /* 0xbf00000000007423 */ /* 0x000fe40000000003 */
[----:B------:R-:W1:Y:S03]  /*00a0*/  LDC.64 R2, c[0x0][0x210] ;  /* 0x00008400ff027b82 */ /* 0x000e660000000a00 */
[----:B------:R-:W-:-:S04]  /*00b0*/  FMNMX R0, RZ, R0, !PT ;  /* 0x00000000ff007209 */ /* 0x000fc80007800000 */
[----:B------:R-:W2:Y:S02]  /*00c0*/  F2I.TRUNC.NTZ R4, R0 ;  /* 0x0000000000047305 */ /* 0x000ea4000020f100 */
[----:B--2---:R-:W-:Y:S01]  /*00d0*/  I2FP.F32.S32 R7, R4 ;  /* 0x0000000400077245 */ /* 0x004fe20000201400 */
[----:B-1----:R-:W-:-:S04]  /*00e0*/  IMAD.WIDE R2, R5, 0x4, R2 ;  /* 0x0000000405027825 */ /* 0x002fc800078e0202 */
[----:B------:R-:W-:Y:S01]  /*00f0*/  FADD.SAT R7, R0, -R7 ;  /* 0x8000000700077221 */ /* 0x000fe20000002000 */
[----:B------:R-:W-:Y:S06]  /*0100*/  @P0 EXIT ;  /* 0x000000000000094d */ /* 0x000fec0003800000 */
[----:B------:R-:W-:Y:S02]  /*0110*/  ULDC.64 UR4, c[0x0][0x208] ;  /* 0x0000820000047ab9 */ /* 0x000fe40000000a00 */
[----:B------:R-:W-:Y:S01]  /*0120*/  STG.E desc[UR4][R2.64], R7 ;  /* 0x0000000702007986 */ /* 0x000fe2000c101904 */
[----:B------:R-:W-:Y:S05]  /*0130*/  EXIT ;  /* 0x000000000000794d */ /* 0x000fea0003800000 */
.L_x_0:
[----:B------:R-:W-:-:S00]  /*0140*/  BRA `(.L_x_0) ;  /* 0xfffffffc00fc7947 */ /* 0x000fc0000383ffff */
[----:B------:R-:W-:-:S00]  /*0150*/  NOP ;  /* 0x0000000000007918 */ /* 0x000fc00000000000 */
        /* <DEDUP_REMOVED lines=10> */
.L_x_1:


//--------------------- .nv.constant0.triton_poi_fused__to_copy_add_arange_clamp_mul_sub_12 --------------------------
	.section	.nv.constant0.triton_poi_fused__to_copy_add_arange_clamp_mul_sub_12,"a",@progbits
	.sectionflags	@""
	.align	4
.nv.constant0.triton_poi_fused__to_copy_add_arange_clamp_mul_sub_12:
	.zero		540
